//
// Generated by NVIDIA NVVM Compiler
//
// Compiler Build ID: CL-36424714
// Cuda compilation tools, release 13.0, V13.0.88
// Based on NVVM 20.0.0
//

.version 9.0
.target sm_100
.address_size 64

	// .globl	_Z18add_vectors_kernelPfS_S_

.visible .entry _Z18add_vectors_kernelPfS_S_(
	.param .u64 .ptr .align 1 _Z18add_vectors_kernelPfS_S__param_0,
	.param .u64 .ptr .align 1 _Z18add_vectors_kernelPfS_S__param_1,
	.param .u64 .ptr .align 1 _Z18add_vectors_kernelPfS_S__param_2
)
{
	.reg .b32 	%r<2>;
	.reg .b32 	%f<6>;
	.reg .b64 	%rd<11>;

	ld.param.u64 	%rd1, [_Z18add_vectors_kernelPfS_S__param_0];
	ld.param.u64 	%rd2, [_Z18add_vectors_kernelPfS_S__param_1];
	ld.param.u64 	%rd3, [_Z18add_vectors_kernelPfS_S__param_2];
	cvta.to.global.u64 	%rd4, %rd3;
	cvta.to.global.u64 	%rd5, %rd2;
	cvta.to.global.u64 	%rd6, %rd1;
	mov.u32 	%r1, %tid.x;
	mul.wide.u32 	%rd7, %r1, 4;
	add.s64 	%rd8, %rd6, %rd7;
	ld.global.f32 	%f1, [%rd8];
	add.s64 	%rd9, %rd5, %rd7;
	ld.global.f32 	%f2, [%rd9];
	add.f32 	%f3, %f1, %f2;
	add.s64 	%rd10, %rd4, %rd7;
	ld.global.f32 	%f4, [%rd10];
	add.f32 	%f5, %f4, %f3;
	st.global.f32 	[%rd10], %f5;
	ret;

}


// ===== COMPILED SASS (sm_100) =====

	.target	sm_100

	.elftype	@"ET_EXEC"


//--------------------- .note.nv.tkinfo           --------------------------
	.section	.note.nv.tkinfo,"",@"SHT_NOTE"
	.sectionflags	@"SHF_NOTE_NV_TKINFO"
	.tkinfo
        /*0018*/ 	.word	0x00000002
        /*0030*/ 	.string	""
        /*0030*/ 	.string	"ptxas"
        /*0030*/ 	.string	"Cuda compilation tools, release 13.0, V13.0.88"
        /*0030*/ 	.string	"Build cuda_13.0.r13.0/compiler.36424714_0"
        /*0030*/ 	.string	"-arch sm_100 -m 64 "



//--------------------- .note.nv.cuinfo           --------------------------
	.section	.note.nv.cuinfo,"",@"SHT_NOTE"
	.sectionflags	@"SHF_NOTE_NV_CUINFO"
        /*0018*/ 	.short	0x0002
        /*001a*/ 	.short	0x0064
        /*001c*/ 	.short	0x0082
	.zero		2


//--------------------- .nv.info                  --------------------------
	.section	.nv.info,"",@"SHT_CUDA_INFO"
	.align	4


	//----- nvinfo : EIATTR_REGCOUNT
	.align		4
        /*0000*/ 	.byte	0x04, 0x2f
        /*0002*/ 	.short	(.L_1 - .L_0)
	.align		4
.L_0:
        /*0004*/ 	.word	index@(_Z18add_vectors_kernelPfS_S_)
        /*0008*/ 	.word	0x0000000c


	//----- nvinfo : EIATTR_FRAME_SIZE
	.align		4
.L_1:
        /*000c*/ 	.byte	0x04, 0x11
        /*000e*/ 	.short	(.L_3 - .L_2)
	.align		4
.L_2:
        /*0010*/ 	.word	index@(_Z18add_vectors_kernelPfS_S_)
        /*0014*/ 	.word	0x00000000


	//----- nvinfo : EIATTR_MIN_STACK_SIZE
	.align		4
.L_3:
        /*0018*/ 	.byte	0x04, 0x12
        /*001a*/ 	.short	(.L_5 - .L_4)
	.align		4
.L_4:
        /*001c*/ 	.word	index@(_Z18add_vectors_kernelPfS_S_)
        /*0020*/ 	.word	0x00000000
.L_5:


//--------------------- .nv.compat                --------------------------
	.section	.nv.compat,"",@"SHT_CUDA_COMPAT_INFO"
	.align	4
        /*0000*/ 	.byte	0x02, 0x09, 0x00, 0x00, 0x02, 0x02, 0x01, 0x00, 0x02, 0x05, 0x05, 0x00, 0x03, 0x07, 0x01, 0x01
        /*0010*/ 	.byte	0x02, 0x03, 0x00, 0x00, 0x02, 0x06, 0x01, 0x00, 0x04, 0x0b, 0x08, 0x00, 0x09, 0x00, 0x00, 0x00
        /*0020*/ 	.byte	0x00, 0x00, 0x00, 0x00


//--------------------- .nv.info._Z18add_vectors_kernelPfS_S_ --------------------------
	.section	.nv.info._Z18add_vectors_kernelPfS_S_,"",@"SHT_CUDA_INFO"
	.sectionflags	@""
	.align	4


	//----- nvinfo : EIATTR_CUDA_API_VERSION
	.align		4
        /*0000*/ 	.byte	0x04, 0x37
        /*0002*/ 	.short	(.L_7 - .L_6)
.L_6:
        /*0004*/ 	.word	0x00000082


	//----- nvinfo : EIATTR_KPARAM_INFO
	.align		4
.L_7:
        /*0008*/ 	.byte	0x04, 0x17
        /*000a*/ 	.short	(.L_9 - .L_8)
.L_8:
        /*000c*/ 	.word	0x00000000
        /*0010*/ 	.short	0x0002
        /*0012*/ 	.short	0x0010
        /*0014*/ 	.byte	0x00, 0xf5, 0x21, 0x00


	//----- nvinfo : EIATTR_KPARAM_INFO
	.align		4
.L_9:
        /*0018*/ 	.byte	0x04, 0x17
        /*001a*/ 	.short	(.L_11 - .L_10)
.L_10:
        /*001c*/ 	.word	0x00000000
        /*0020*/ 	.short	0x0001
        /*0022*/ 	.short	0x0008
        /*0024*/ 	.byte	0x00, 0xf5, 0x21, 0x00


	//----- nvinfo : EIATTR_KPARAM_INFO
	.align		4
.L_11:
        /*0028*/ 	.byte	0x04, 0x17
        /*002a*/ 	.short	(.L_13 - .L_12)
.L_12:
        /*002c*/ 	.word	0x00000000
        /*0030*/ 	.short	0x0000
        /*0032*/ 	.short	0x0000
        /*0034*/ 	.byte	0x00, 0xf5, 0x21, 0x00


	//----- nvinfo : EIATTR_SPARSE_MMA_MASK
	.align		4
.L_13:
        /*0038*/ 	.byte	0x03, 0x50
        /*003a*/ 	.short	0x0000


	//----- nvinfo : EIATTR_MAXREG_COUNT
	.align		4
        /*003c*/ 	.byte	0x03, 0x1b
        /*003e*/ 	.short	0x00ff


	//----- nvinfo : EIATTR_MERCURY_ISA_VERSION
	.align		4
        /*0040*/ 	.byte	0x03, 0x5f
        /*0042*/ 	.short	0x0101


	//----- nvinfo : EIATTR_VRC_CTA_INIT_COUNT
	.align		4
        /*0044*/ 	.byte	0x02, 0x4a
	.zero		1
	.zero		1


	//----- nvinfo : EIATTR_EXIT_INSTR_OFFSETS
	.align		4
        /*0048*/ 	.byte	0x04, 0x1c
        /*004a*/ 	.short	(.L_15 - .L_14)


	//   ....[0]....
.L_14:
        /*004c*/ 	.word	0x000000f0


	//----- nvinfo : EIATTR_CBANK_PARAM_SIZE
	.align		4
.L_15:
        /*0050*/ 	.byte	0x03, 0x19
        /*0052*/ 	.short	0x0018


	//----- nvinfo : EIATTR_PARAM_CBANK
	.align		4
        /*0054*/ 	.byte	0x04, 0x0a
        /*0056*/ 	.short	(.L_17 - .L_16)
	.align		4
.L_16:
        /*0058*/ 	.word	index@(.nv.constant0._Z18add_vectors_kernelPfS_S_)
        /*005c*/ 	.short	0x0380
        /*005e*/ 	.short	0x0018


	//----- nvinfo : EIATTR_SW_WAR
	.align		4
.L_17:
        /*0060*/ 	.byte	0x04, 0x36
        /*0062*/ 	.short	(.L_19 - .L_18)
.L_18:
        /*0064*/ 	.word	0x00000008
.L_19:


//--------------------- .nv.callgraph             --------------------------
	.section	.nv.callgraph,"",@"SHT_CUDA_CALLGRAPH"
	.align	4
	.sectionentsize	8
	.align		4
        /*0000*/ 	.word	0x00000000
	.align		4
        /*0004*/ 	.word	0xffffffff
	.align		4
        /*0008*/ 	.word	0x00000000
	.align		4
        /*000c*/ 	.word	0xfffffffe
	.align		4
        /*0010*/ 	.word	0x00000000
	.align		4
        /*0014*/ 	.word	0xfffffffd
	.align		4
        /*0018*/ 	.word	0x00000000
	.align		4
        /*001c*/ 	.word	0xfffffffc


//--------------------- .text._Z18add_vectors_kernelPfS_S_ --------------------------
	.section	.text._Z18add_vectors_kernelPfS_S_,"ax",@progbits
	.align	128
        .global         _Z18add_vectors_kernelPfS_S_
        .type           _Z18add_vectors_kernelPfS_S_,@function
        .size           _Z18add_vectors_kernelPfS_S_,(.L_x_1 - _Z18add_vectors_kernelPfS_S_)
        .other          _Z18add_vectors_kernelPfS_S_,@"STO_CUDA_ENTRY STV_DEFAULT"
_Z18add_vectors_kernelPfS_S_:
.text._Z18add_vectors_kernelPfS_S_:
[----:B------:R-:W-:Y:S01]  /*0000*/  LDC R1, c[0x0][0x37c] ;  /* 0x0000df00ff017b82 */ /* 0x000fe20000000800 */
[----:B------:R-:W0:Y:S07]  /*0010*/  S2R R9, SR_TID.X ;  /* 0x0000000000097919 */ /* 0x000e2e0000002100 */
[----:B------:R-:W0:Y:S01]  /*0020*/  LDC.64 R2, c[0x0][0x380] ;  /* 0x0000e000ff027b82 */ /* 0x000e220000000a00 */
[----:B------:R-:W1:Y:S07]  /*0030*/  LDCU.64 UR4, c[0x0][0x358] ;  /* 0x00006b00ff0477ac */ /* 0x000e6e0008000a00 */
[----:B------:R-:W2:Y:S08]  /*0040*/  LDC.64 R4, c[0x0][0x388] ;  /* 0x0000e200ff047b82 */ /* 0x000eb00000000a00 */
[----:B------:R-:W3:Y:S01]  /*0050*/  LDC.64 R6, c[0x0][0x390] ;  /* 0x0000e400ff067b82 */ /* 0x000ee20000000a00 */
[----:B0-----:R-:W-:-:S04]  /*0060*/  IMAD.WIDE.U32 R2, R9, 0x4, R2 ;  /* 0x0000000409027825 */ /* 0x001fc800078e0002 */
[C---:B--2---:R-:W-:Y:S02]  /*0070*/  IMAD.WIDE.U32 R4, R9.reuse, 0x4, R4 ;  /* 0x0000000409047825 */ /* 0x044fe400078e0004 */
[----:B-1----:R-:W2:Y:S02]  /*0080*/  LDG.E R2, desc[UR4][R2.64] ;  /* 0x0000000402027981 */ /* 0x002ea4000c1e1900 */
[----:B---3--:R-:W-:Y:S02]  /*0090*/  IMAD.WIDE.U32 R6, R9, 0x4, R6 ;  /* 0x0000000409067825 */ /* 0x008fe400078e0006 */
[----:B------:R-:W2:Y:S04]  /*00a0*/  LDG.E R5, desc[UR4][R4.64] ;  /* 0x0000000404057981 */ /* 0x000ea8000c1e1900 */
[----:B------:R-:W3:Y:S01]  /*00b0*/  LDG.E R9, desc[UR4][R6.64] ;  /* 0x0000000406097981 */ /* 0x000ee2000c1e1900 */
[----:B--2---:R-:W-:-:S04]  /*00c0*/  FADD R0, R2, R5 ;  /* 0x0000000502007221 */ /* 0x004fc80000000000 */
[----:B---3--:R-:W-:-:S05]  /*00d0*/  FADD R9, R0, R9 ;  /* 0x0000000900097221 */ /* 0x008fca0000000000 */
[----:B------:R-:W-:Y:S01]  /*00e0*/  STG.E desc[UR4][R6.64], R9 ;  /* 0x0000000906007986 */ /* 0x000fe2000c101904 */
[----:B------:R-:W-:Y:S05]  /*00f0*/  EXIT ;  /* 0x000000000000794d */ /* 0x000fea0003800000 */
.L_x_0:
[----:B------:R-:W-:-:S00]  /*0100*/  BRA `(.L_x_0) ;  /* 0xfffffffc00fc7947 */ /* 0x000fc0000383ffff */
[----:B------:R-:W-:-:S00]  /*0110*/  NOP ;  /* 0x0000000000007918 */ /* 0x000fc00000000000 */
        /* <DEDUP_REMOVED lines=14> */
.L_x_1:


//--------------------- .nv.shared.reserved.0     --------------------------
	.section	.nv.shared.reserved.0,"aw",@nobits
	.weak		__nv_reservedSMEM_offset_0_alias
	.size		__nv_reservedSMEM_offset_0_alias, 0, 64
	.other		__nv_reservedSMEM_offset_0_alias,@"STO_CUDA_RESERVED_SHARED STV_DEFAULT"
__nv_reservedSMEM_offset_0_alias:
	.zero		0
	.zero		64


//--------------------- .nv.constant0._Z18add_vectors_kernelPfS_S_ --------------------------
	.section	.nv.constant0._Z18add_vectors_kernelPfS_S_,"a",@progbits
	.sectionflags	@""
	.align	4
.nv.constant0._Z18add_vectors_kernelPfS_S_:
	.zero		920


//--------------------- SYMBOLS --------------------------

	.type		.nv.reservedSmem.offset0,@object
	.size		.nv.reservedSmem.offset0,0x4
